//
// Generated by NVIDIA NVVM Compiler
//
// Compiler Build ID: CL-36424714
// Cuda compilation tools, release 13.0, V13.0.88
// Based on NVVM 20.0.0
//

.version 9.0
.target sm_100
.address_size 64

	// .globl	_Z17gpuVectorAdditionPfS_S_i

.visible .entry _Z17gpuVectorAdditionPfS_S_i(
	.param .u64 .ptr .align 1 _Z17gpuVectorAdditionPfS_S_i_param_0,
	.param .u64 .ptr .align 1 _Z17gpuVectorAdditionPfS_S_i_param_1,
	.param .u64 .ptr .align 1 _Z17gpuVectorAdditionPfS_S_i_param_2,
	.param .u32 _Z17gpuVectorAdditionPfS_S_i_param_3
)
{
	.reg .pred 	%p<2>;
	.reg .b32 	%r<6>;
	.reg .b32 	%f<4>;
	.reg .b64 	%rd<11>;

	ld.param.u64 	%rd1, [_Z17gpuVectorAdditionPfS_S_i_param_0];
	ld.param.u64 	%rd2, [_Z17gpuVectorAdditionPfS_S_i_param_1];
	ld.param.u64 	%rd3, [_Z17gpuVectorAdditionPfS_S_i_param_2];
	ld.param.u32 	%r2, [_Z17gpuVectorAdditionPfS_S_i_param_3];
	mov.u32 	%r3, %ntid.x;
	mov.u32 	%r4, %ctaid.x;
	mov.u32 	%r5, %tid.x;
	mad.lo.s32 	%r1, %r3, %r4, %r5;
	setp.ge.s32 	%p1, %r1, %r2;
	@%p1 bra 	$L__BB0_2;
	cvta.to.global.u64 	%rd4, %rd1;
	cvta.to.global.u64 	%rd5, %rd2;
	cvta.to.global.u64 	%rd6, %rd3;
	mul.wide.s32 	%rd7, %r1, 4;
	add.s64 	%rd8, %rd4, %rd7;
	ld.global.f32 	%f1, [%rd8];
	add.s64 	%rd9, %rd5, %rd7;
	ld.global.f32 	%f2, [%rd9];
	add.f32 	%f3, %f1, %f2;
	add.s64 	%rd10, %rd6, %rd7;
	st.global.f32 	[%rd10], %f3;
$L__BB0_2:
	ret;

}


// ===== COMPILED SASS (sm_100) =====

	.target	sm_100

	.elftype	@"ET_EXEC"


//--------------------- .note.nv.tkinfo           --------------------------
	.section	.note.nv.tkinfo,"",@"SHT_NOTE"
	.sectionflags	@"SHF_NOTE_NV_TKINFO"
	.tkinfo
        /*0018*/ 	.word	0x00000002
        /*0030*/ 	.string	""
        /*0030*/ 	.string	"ptxas"
        /*0030*/ 	.string	"Cuda compilation tools, release 13.0, V13.0.88"
        /*0030*/ 	.string	"Build cuda_13.0.r13.0/compiler.36424714_0"
        /*0030*/ 	.string	"-arch sm_100 -m 64 "



//--------------------- .note.nv.cuinfo           --------------------------
	.section	.note.nv.cuinfo,"",@"SHT_NOTE"
	.sectionflags	@"SHF_NOTE_NV_CUINFO"
        /*0018*/ 	.short	0x0002
        /*001a*/ 	.short	0x0064
        /*001c*/ 	.short	0x0082
	.zero		2


//--------------------- .nv.info                  --------------------------
	.section	.nv.info,"",@"SHT_CUDA_INFO"
	.align	4


	//----- nvinfo : EIATTR_REGCOUNT
	.align		4
        /*0000*/ 	.byte	0x04, 0x2f
        /*0002*/ 	.short	(.L_1 - .L_0)
	.align		4
.L_0:
        /*0004*/ 	.word	index@(_Z17gpuVectorAdditionPfS_S_i)
        /*0008*/ 	.word	0x0000000c


	//----- nvinfo : EIATTR_FRAME_SIZE
	.align		4
.L_1:
        /*000c*/ 	.byte	0x04, 0x11
        /*000e*/ 	.short	(.L_3 - .L_2)
	.align		4
.L_2:
        /*0010*/ 	.word	index@(_Z17gpuVectorAdditionPfS_S_i)
        /*0014*/ 	.word	0x00000000


	//----- nvinfo : EIATTR_MIN_STACK_SIZE
	.align		4
.L_3:
        /*0018*/ 	.byte	0x04, 0x12
        /*001a*/ 	.short	(.L_5 - .L_4)
	.align		4
.L_4:
        /*001c*/ 	.word	index@(_Z17gpuVectorAdditionPfS_S_i)
        /*0020*/ 	.word	0x00000000
.L_5:


//--------------------- .nv.compat                --------------------------
	.section	.nv.compat,"",@"SHT_CUDA_COMPAT_INFO"
	.align	4
        /*0000*/ 	.byte	0x02, 0x09, 0x00, 0x00, 0x02, 0x02, 0x01, 0x00, 0x02, 0x05, 0x05, 0x00, 0x03, 0x07, 0x01, 0x01
        /*0010*/ 	.byte	0x02, 0x03, 0x00, 0x00, 0x02, 0x06, 0x01, 0x00, 0x04, 0x0b, 0x08, 0x00, 0x09, 0x00, 0x00, 0x00
        /*0020*/ 	.byte	0x00, 0x00, 0x00, 0x00


//--------------------- .nv.info._Z17gpuVectorAdditionPfS_S_i --------------------------
	.section	.nv.info._Z17gpuVectorAdditionPfS_S_i,"",@"SHT_CUDA_INFO"
	.sectionflags	@""
	.align	4


	//----- nvinfo : EIATTR_CUDA_API_VERSION
	.align		4
        /*0000*/ 	.byte	0x04, 0x37
        /*0002*/ 	.short	(.L_7 - .L_6)
.L_6:
        /*0004*/ 	.word	0x00000082


	//----- nvinfo : EIATTR_KPARAM_INFO
	.align		4
.L_7:
        /*0008*/ 	.byte	0x04, 0x17
        /*000a*/ 	.short	(.L_9 - .L_8)
.L_8:
        /*000c*/ 	.word	0x00000000
        /*0010*/ 	.short	0x0003
        /*0012*/ 	.short	0x0018
        /*0014*/ 	.byte	0x00, 0xf0, 0x11, 0x00


	//----- nvinfo : EIATTR_KPARAM_INFO
	.align		4
.L_9:
        /*0018*/ 	.byte	0x04, 0x17
        /*001a*/ 	.short	(.L_11 - .L_10)
.L_10:
        /*001c*/ 	.word	0x00000000
        /*0020*/ 	.short	0x0002
        /*0022*/ 	.short	0x0010
        /*0024*/ 	.byte	0x00, 0xf5, 0x21, 0x00


	//----- nvinfo : EIATTR_KPARAM_INFO
	.align		4
.L_11:
        /*0028*/ 	.byte	0x04, 0x17
        /*002a*/ 	.short	(.L_13 - .L_12)
.L_12:
        /*002c*/ 	.word	0x00000000
        /*0030*/ 	.short	0x0001
        /*0032*/ 	.short	0x0008
        /*0034*/ 	.byte	0x00, 0xf5, 0x21, 0x00


	//----- nvinfo : EIATTR_KPARAM_INFO
	.align		4
.L_13:
        /*0038*/ 	.byte	0x04, 0x17
        /*003a*/ 	.short	(.L_15 - .L_14)
.L_14:
        /*003c*/ 	.word	0x00000000
        /*0040*/ 	.short	0x0000
        /*0042*/ 	.short	0x0000
        /*0044*/ 	.byte	0x00, 0xf5, 0x21, 0x00


	//----- nvinfo : EIATTR_SPARSE_MMA_MASK
	.align		4
.L_15:
        /*0048*/ 	.byte	0x03, 0x50
        /*004a*/ 	.short	0x0000


	//----- nvinfo : EIATTR_MAXREG_COUNT
	.align		4
        /*004c*/ 	.byte	0x03, 0x1b
        /*004e*/ 	.short	0x00ff


	//----- nvinfo : EIATTR_MERCURY_ISA_VERSION
	.align		4
        /*0050*/ 	.byte	0x03, 0x5f
        /*0052*/ 	.short	0x0101


	//----- nvinfo : EIATTR_VRC_CTA_INIT_COUNT
	.align		4
        /*0054*/ 	.byte	0x02, 0x4a
	.zero		1
	.zero		1


	//----- nvinfo : EIATTR_EXIT_INSTR_OFFSETS
	.align		4
        /*0058*/ 	.byte	0x04, 0x1c
        /*005a*/ 	.short	(.L_17 - .L_16)


	//   ....[0]....
.L_16:
        /*005c*/ 	.word	0x00000070


	//   ....[1]....
        /*0060*/ 	.word	0x00000130


	//----- nvinfo : EIATTR_CBANK_PARAM_SIZE
	.align		4
.L_17:
        /*0064*/ 	.byte	0x03, 0x19
        /*0066*/ 	.short	0x001c


	//----- nvinfo : EIATTR_PARAM_CBANK
	.align		4
        /*0068*/ 	.byte	0x04, 0x0a
        /*006a*/ 	.short	(.L_19 - .L_18)
	.align		4
.L_18:
        /*006c*/ 	.word	index@(.nv.constant0._Z17gpuVectorAdditionPfS_S_i)
        /*0070*/ 	.short	0x0380
        /*0072*/ 	.short	0x001c


	//----- nvinfo : EIATTR_SW_WAR
	.align		4
.L_19:
        /*0074*/ 	.byte	0x04, 0x36
        /*0076*/ 	.short	(.L_21 - .L_20)
.L_20:
        /*0078*/ 	.word	0x00000008
.L_21:


//--------------------- .nv.callgraph             --------------------------
	.section	.nv.callgraph,"",@"SHT_CUDA_CALLGRAPH"
	.align	4
	.sectionentsize	8
	.align		4
        /*0000*/ 	.word	0x00000000
	.align		4
        /*0004*/ 	.word	0xffffffff
	.align		4
        /*0008*/ 	.word	0x00000000
	.align		4
        /*000c*/ 	.word	0xfffffffe
	.align		4
        /*0010*/ 	.word	0x00000000
	.align		4
        /*0014*/ 	.word	0xfffffffd
	.align		4
        /*0018*/ 	.word	0x00000000
	.align		4
        /*001c*/ 	.word	0xfffffffc


//--------------------- .text._Z17gpuVectorAdditionPfS_S_i --------------------------
	.section	.text._Z17gpuVectorAdditionPfS_S_i,"ax",@progbits
	.align	128
        .global         _Z17gpuVectorAdditionPfS_S_i
        .type           _Z17gpuVectorAdditionPfS_S_i,@function
        .size           _Z17gpuVectorAdditionPfS_S_i,(.L_x_1 - _Z17gpuVectorAdditionPfS_S_i)
        .other          _Z17gpuVectorAdditionPfS_S_i,@"STO_CUDA_ENTRY STV_DEFAULT"
_Z17gpuVectorAdditionPfS_S_i:
.text._Z17gpuVectorAdditionPfS_S_i:
[----:B------:R-:W-:Y:S01]  /*0000*/  LDC R1, c[0x0][0x37c] ;  /* 0x0000df00ff017b82 */ /* 0x000fe20000000800 */
[----:B------:R-:W0:Y:S01]  /*0010*/  S2R R9, SR_CTAID.X ;  /* 0x0000000000097919 */ /* 0x000e220000002500 */
[----:B------:R-:W0:Y:S01]  /*0020*/  LDCU UR4, c[0x0][0x360] ;  /* 0x00006c00ff0477ac */ /* 0x000e220008000800 */
[----:B------:R-:W0:Y:S01]  /*0030*/  S2R R0, SR_TID.X ;  /* 0x0000000000007919 */ /* 0x000e220000002100 */
[----:B------:R-:W1:Y:S01]  /*0040*/  LDCU UR5, c[0x0][0x398] ;  /* 0x00007300ff0577ac */ /* 0x000e620008000800 */
[----:B0-----:R-:W-:-:S05]  /*0050*/  IMAD R9, R9, UR4, R0 ;  /* 0x0000000409097c24 */ /* 0x001fca000f8e0200 */
[----:B-1----:R-:W-:-:S13]  /*0060*/  ISETP.GE.AND P0, PT, R9, UR5, PT ;  /* 0x0000000509007c0c */ /* 0x002fda000bf06270 */
[----:B------:R-:W-:Y:S05]  /*0070*/  @P0 EXIT ;  /* 0x000000000000094d */ /* 0x000fea0003800000 */
[----:B------:R-:W0:Y:S01]  /*0080*/  LDC.64 R2, c[0x0][0x380] ;  /* 0x0000e000ff027b82 */ /* 0x000e220000000a00 */
[----:B------:R-:W1:Y:S07]  /*0090*/  LDCU.64 UR4, c[0x0][0x358] ;  /* 0x00006b00ff0477ac */ /* 0x000e6e0008000a00 */
[----:B------:R-:W2:Y:S08]  /*00a0*/  LDC.64 R4, c[0x0][0x388] ;  /* 0x0000e200ff047b82 */ /* 0x000eb00000000a00 */
[----:B------:R-:W3:Y:S01]  /*00b0*/  LDC.64 R6, c[0x0][0x390] ;  /* 0x0000e400ff067b82 */ /* 0x000ee20000000a00 */
[----:B0-----:R-:W-:-:S06]  /*00c0*/  IMAD.WIDE R2, R9, 0x4, R2 ;  /* 0x0000000409027825 */ /* 0x001fcc00078e0202 */
[----:B-1----:R-:W4:Y:S01]  /*00d0*/  LDG.E R2, desc[UR4][R2.64] ;  /* 0x0000000402027981 */ /* 0x002f22000c1e1900 */
[----:B--2---:R-:W-:-:S06]  /*00e0*/  IMAD.WIDE R4, R9, 0x4, R4 ;  /* 0x0000000409047825 */ /* 0x004fcc00078e0204 */
[----:B------:R-:W4:Y:S01]  /*00f0*/  LDG.E R5, desc[UR4][R4.64] ;  /* 0x0000000404057981 */ /* 0x000f22000c1e1900 */
[----:B---3--:R-:W-:-:S04]  /*0100*/  IMAD.WIDE R6, R9, 0x4, R6 ;  /* 0x0000000409067825 */ /* 0x008fc800078e0206 */
[----:B----4-:R-:W-:-:S05]  /*0110*/  FADD R9, R2, R5 ;  /* 0x0000000502097221 */ /* 0x010fca0000000000 */
[----:B------:R-:W-:Y:S01]  /*0120*/  STG.E desc[UR4][R6.64], R9 ;  /* 0x0000000906007986 */ /* 0x000fe2000c101904 */
[----:B------:R-:W-:Y:S05]  /*0130*/  EXIT ;  /* 0x000000000000794d */ /* 0x000fea0003800000 */
.L_x_0:
[----:B------:R-:W-:-:S00]  /*0140*/  BRA `(.L_x_0) ;  /* 0xfffffffc00fc7947 */ /* 0x000fc0000383ffff */
[----:B------:R-:W-:-:S00]  /*0150*/  NOP ;  /* 0x0000000000007918 */ /* 0x000fc00000000000 */
        /* <DEDUP_REMOVED lines=10> */
.L_x_1:


//--------------------- .nv.shared.reserved.0     --------------------------
	.section	.nv.shared.reserved.0,"aw",@nobits
	.weak		__nv_reservedSMEM_offset_0_alias
	.size		__nv_reservedSMEM_offset_0_alias, 0, 64
	.other		__nv_reservedSMEM_offset_0_alias,@"STO_CUDA_RESERVED_SHARED STV_DEFAULT"
__nv_reservedSMEM_offset_0_alias:
	.zero		0
	.zero		64


//--------------------- .nv.constant0._Z17gpuVectorAdditionPfS_S_i --------------------------
	.section	.nv.constant0._Z17gpuVectorAdditionPfS_S_i,"a",@progbits
	.sectionflags	@""
	.align	4
.nv.constant0._Z17gpuVectorAdditionPfS_S_i:
	.zero		924


//--------------------- SYMBOLS --------------------------

	.type		.nv.reservedSmem.offset0,@object
	.size		.nv.reservedSmem.offset0,0x4
